	.headerflags	@"EF_CUDA_TEXMODE_UNIFIED EF_CUDA_64BIT_ADDRESS EF_CUDA_ACCELERATORS EF_CUDA_SM90 EF_CUDA_VIRTUAL_SM(EF_CUDA_SM90)"
	.elftype	@"ET_EXEC"


//--------------------- .nv.info                  --------------------------
	.section	.nv.info,"",@"SHT_CUDA_INFO"
	.align	4


	//----- nvinfo : EIATTR_REGCOUNT
	.align		4
        /*0000*/ 	.byte	0x04, 0x2f
        /*0002*/ 	.short	(.L_1 - .L_0)
	.align		4
.L_0:
        /*0004*/ 	.word	index@(triton_poi_fused_convolution_max_pool2d_with_indices_relu_31)
        /*0008*/ 	.word	0x0000000c


	//----- nvinfo : EIATTR_MIN_STACK_SIZE
	.align		4
.L_1:
        /*000c*/ 	.byte	0x04, 0x12
        /*000e*/ 	.short	(.L_3 - .L_2)
	.align		4
.L_2:
        /*0010*/ 	.word	index@(triton_poi_fused_convolution_max_pool2d_with_indices_relu_31)
        /*0014*/ 	.word	0x00000000


	//----- nvinfo : EIATTR_FRAME_SIZE
	.align		4
.L_3:
        /*0018*/ 	.byte	0x04, 0x11
        /*001a*/ 	.short	(.L_5 - .L_4)
	.align		4
.L_4:
        /*001c*/ 	.word	index@(triton_poi_fused_convolution_max_pool2d_with_indices_relu_31)
        /*0020*/ 	.word	0x00000000


	//----- nvinfo : EIATTR_MIN_STACK_SIZE
	.align		4
.L_5:
        /*0024*/ 	.byte	0x04, 0x12
        /*0026*/ 	.short	(.L_7 - .L_6)
	.align		4
.L_6:
        /*0028*/ 	.word	index@(triton_poi_fused_convolution_max_pool2d_with_indices_relu_31)
        /*002c*/ 	.word	0x00000000
.L_7:


//--------------------- .nv.info.triton_poi_fused_convolution_max_pool2d_with_indices_relu_31 --------------------------
	.section	.nv.info.triton_poi_fused_convolution_max_pool2d_with_indices_relu_31,"",@"SHT_CUDA_INFO"
	.sectionflags	@""
	.align	4


	//----- nvinfo : EIATTR_CUDA_API_VERSION
	.align		4
        /*0000*/ 	.byte	0x04, 0x37
        /*0002*/ 	.short	(.L_9 - .L_8)
.L_8:
        /*0004*/ 	.word	0x0000007c


	//----- nvinfo : EIATTR_KPARAM_INFO
	.align		4
.L_9:
        /*0008*/ 	.byte	0x04, 0x17
        /*000a*/ 	.short	(.L_11 - .L_10)
.L_10:
        /*000c*/ 	.word	0x00000000
        /*0010*/ 	.short	0x0002
        /*0012*/ 	.short	0x0010
        /*0014*/ 	.byte	0x00, 0xf0, 0x11, 0x00


	//----- nvinfo : EIATTR_KPARAM_INFO
	.align		4
.L_11:
        /*0018*/ 	.byte	0x04, 0x17
        /*001a*/ 	.short	(.L_13 - .L_12)
.L_12:
        /*001c*/ 	.word	0x00000000
        /*0020*/ 	.short	0x0001
        /*0022*/ 	.short	0x0008
        /*0024*/ 	.byte	0x00, 0xf4, 0x21, 0x00


	//----- nvinfo : EIATTR_KPARAM_INFO
	.align		4
.L_13:
        /*0028*/ 	.byte	0x04, 0x17
        /*002a*/ 	.short	(.L_15 - .L_14)
.L_14:
        /*002c*/ 	.word	0x00000000
        /*0030*/ 	.short	0x0000
        /*0032*/ 	.short	0x0000
        /*0034*/ 	.byte	0x00, 0xf4, 0x21, 0x00


	//----- nvinfo : EIATTR_SPARSE_MMA_MASK
	.align		4
.L_15:
        /*0038*/ 	.byte	0x03, 0x50
        /*003a*/ 	.short	0x0000


	//----- nvinfo : EIATTR_MAXREG_COUNT
	.align		4
        /*003c*/ 	.byte	0x03, 0x1b
        /*003e*/ 	.short	0x00ff


	//----- nvinfo : EIATTR_EXIT_INSTR_OFFSETS
	.align		4
        /*0040*/ 	.byte	0x04, 0x1c
        /*0042*/ 	.short	(.L_17 - .L_16)


	//   ....[0]....
.L_16:
        /*0044*/ 	.word	0x00000190


	//----- nvinfo : EIATTR_REQNTID
	.align		4
.L_17:
        /*0048*/ 	.byte	0x04, 0x10
        /*004a*/ 	.short	(.L_19 - .L_18)
.L_18:
        /*004c*/ 	.word	0x00000080
        /*0050*/ 	.word	0x00000001
        /*0054*/ 	.word	0x00000001


	//----- nvinfo : EIATTR_CBANK_PARAM_SIZE
	.align		4
.L_19:
        /*0058*/ 	.byte	0x03, 0x19
        /*005a*/ 	.short	0x0014


	//----- nvinfo : EIATTR_PARAM_CBANK
	.align		4
        /*005c*/ 	.byte	0x04, 0x0a
        /*005e*/ 	.short	(.L_21 - .L_20)
	.align		4
.L_20:
        /*0060*/ 	.word	index@(.nv.constant0.triton_poi_fused_convolution_max_pool2d_with_indices_relu_31)
        /*0064*/ 	.short	0x0210
        /*0066*/ 	.short	0x0014


	//----- nvinfo : EIATTR_SW_WAR
	.align		4
.L_21:
        /*0068*/ 	.byte	0x04, 0x36
        /*006a*/ 	.short	(.L_23 - .L_22)
.L_22:
        /*006c*/ 	.word	0x00000008
.L_23:


//--------------------- .nv.callgraph             --------------------------
	.section	.nv.callgraph,"",@"SHT_CUDA_CALLGRAPH"
	.align	4
	.sectionentsize	8
	.align		4
        /*0000*/ 	.word	0x00000000
	.align		4
        /*0004*/ 	.word	0xffffffff
	.align		4
        /*0008*/ 	.word	0x00000000
	.align		4
        /*000c*/ 	.word	0xfffffffe
	.align		4
        /*0010*/ 	.word	0x00000000
	.align		4
        /*0014*/ 	.word	0xfffffffd
	.align		4
        /*0018*/ 	.word	0x00000000
	.align		4
        /*001c*/ 	.word	0xfffffffc


//--------------------- .text.triton_poi_fused_convolution_max_pool2d_with_indices_relu_31 --------------------------
	.section	.text.triton_poi_fused_convolution_max_pool2d_with_indices_relu_31,"ax",@progbits
	.align	128
        .global         triton_poi_fused_convolution_max_pool2d_with_indices_relu_31
        .type           triton_poi_fused_convolution_max_pool2d_with_indices_relu_31,@function
        .size           triton_poi_fused_convolution_max_pool2d_with_indices_relu_31,(.L_x_1 - triton_poi_fused_convolution_max_pool2d_with_indices_relu_31)
        .other          triton_poi_fused_convolution_max_pool2d_with_indices_relu_31,@"STO_CUDA_ENTRY STV_DEFAULT"
triton_poi_fused_convolution_max_pool2d_with_indices_relu_31:
.text.triton_poi_fused_convolution_max_pool2d_with_indices_relu_31:
[----:B------:R-:W-:Y:S01]  /*0000*/  LDC R1, c[0x0][0x28] ;  /* 0x00000a00ff017b82 */ /* 0x000fe20000000800 */
[----:B------:R-:W1:Y:S07]  /*0010*/  S2R R0, SR_TID.X ;  /* 0x0000000000007919 */ /* 0x000e6e0000002100 */
[----:B------:R-:W2:Y:S01]  /*0020*/  LDC.64 R4, c[0x0][0x218] ;  /* 0x00008600ff047b82 */ /* 0x000ea20000000a00 */
[----:B------:R-:W-:Y:S01]  /*0030*/  ULDC.64 UR4, c[0x0][0x208] ;  /* 0x0000820000047ab9 */ /* 0x000fe20000000a00 */
[----:B------:R-:W3:Y:S06]  /*0040*/  S2R R7, SR_CTAID.X ;  /* 0x0000000000077919 */ /* 0x000eec0000002500 */
[----:B------:R-:W4:Y:S01]  /*0050*/  LDC.64 R2, c[0x0][0x210] ;  /* 0x00008400ff027b82 */ /* 0x000f220000000a00 */
[----:B-1----:R-:W-:Y:S01]  /*0060*/  IMAD.SHL.U32 R0, R0, 0x2, RZ ;  /* 0x0000000200007824 */ /* 0x002fe200078e00ff */
[----:B---3--:R-:W-:-:S04]  /*0070*/  SHF.R.S32.HI R6, RZ, 0x17, R7 ;  /* 0x00000017ff067819 */ /* 0x008fc80000011407 */
[----:B------:R-:W-:-:S05]  /*0080*/  LOP3.LUT R0, R0, 0xfe, RZ, 0xc0, !PT ;  /* 0x000000fe00007812 */ /* 0x000fca00078ec0ff */
[----:B------:R-:W-:Y:S01]  /*0090*/  IMAD R7, R7, 0x100, R0 ;  /* 0x0000010007077824 */ /* 0x000fe200078e0200 */
[----:B------:R-:W-:-:S03]  /*00a0*/  SGXT R0, R6, 0x1 ;  /* 0x000000010600781a */ /* 0x000fc60000000200 */
[----:B----4-:R-:W-:Y:S01]  /*00b0*/  IMAD.WIDE R2, R7, 0x4, R2 ;  /* 0x0000000407027825 */ /* 0x010fe200078e0202 */
[----:B------:R-:W-:-:S04]  /*00c0*/  LEA.HI R0, R0, R7, RZ, 0x9 ;  /* 0x0000000700007211 */ /* 0x000fc800078f48ff */
[----:B------:R-:W-:-:S05]  /*00d0*/  LOP3.LUT R0, R0, 0xfffffe00, RZ, 0xc0, !PT ;  /* 0xfffffe0000007812 */ /* 0x000fca00078ec0ff */
[----:B------:R-:W-:Y:S02]  /*00e0*/  IMAD.IADD R9, R7, 0x1, -R0 ;  /* 0x0000000107097824 */ /* 0x000fe400078e0a00 */
[----:B------:R-:W3:Y:S02]  /*00f0*/  LDG.E.64 R6, desc[UR4][R2.64] ;  /* 0x0000000402067981 */ /* 0x000ee4000c1e1b00 */
[----:B--2---:R-:W-:-:S06]  /*0100*/  IMAD.WIDE R4, R9, 0x4, R4 ;  /* 0x0000000409047825 */ /* 0x004fcc00078e0204 */
[----:B------:R-:W3:Y:S02]  /*0110*/  LDG.E.EL.64 R4, desc[UR4][R4.64] ;  /* 0x0000000404047981 */ /* 0x000ee4000c2e1b00 */
[C---:B---3--:R-:W-:Y:S01]  /*0120*/  FSETP.GEU.AND P0, PT, R6.reuse, -R4, PT ;  /* 0x800000040600720b */ /* 0x048fe20003f0e000 */
[----:B------:R-:W-:Y:S01]  /*0130*/  FADD R6, R6, R4 ;  /* 0x0000000406067221 */ /* 0x000fe20000000000 */
[C---:B------:R-:W-:Y:S01]  /*0140*/  FADD R0, R7.reuse, R5 ;  /* 0x0000000507007221 */ /* 0x040fe20000000000 */
[----:B------:R-:W-:-:S03]  /*0150*/  FSETP.GEU.AND P1, PT, R7, -R5, PT ;  /* 0x800000050700720b */ /* 0x000fc60003f2e000 */
[----:B------:R-:W-:Y:S02]  /*0160*/  FSEL R6, R6, RZ, P0 ;  /* 0x000000ff06067208 */ /* 0x000fe40000000000 */
[----:B------:R-:W-:-:S05]  /*0170*/  FSEL R7, R0, RZ, P1 ;  /* 0x000000ff00077208 */ /* 0x000fca0000800000 */
[----:B------:R-:W-:Y:S01]  /*0180*/  STG.E.64 desc[UR4][R2.64], R6 ;  /* 0x0000000602007986 */ /* 0x000fe2000c101b04 */
[----:B------:R-:W-:Y:S05]  /*0190*/  EXIT ;  /* 0x000000000000794d */ /* 0x000fea0003800000 */
.L_x_0:
[----:B------:R-:W-:-:S00]  /*01a0*/  BRA `(.L_x_0) ;  /* 0xfffffffc00fc7947 */ /* 0x000fc0000383ffff */
[----:B------:R-:W-:-:S00]  /*01b0*/  NOP ;  /* 0x0000000000007918 */ /* 0x000fc00000000000 */
        /* <DEDUP_REMOVED lines=12> */
.L_x_1:


//--------------------- .nv.constant0.triton_poi_fused_convolution_max_pool2d_with_indices_relu_31 --------------------------
	.section	.nv.constant0.triton_poi_fused_convolution_max_pool2d_with_indices_relu_31,"a",@progbits
	.sectionflags	@""
	.align	4
.nv.constant0.triton_poi_fused_convolution_max_pool2d_with_indices_relu_31:
	.zero		548
